//
// Generated by NVIDIA NVVM Compiler
//
// Compiler Build ID: CL-36424714
// Cuda compilation tools, release 13.0, V13.0.88
// Based on NVVM 20.0.0
//

.version 9.0
.target sm_100
.address_size 64

	// .globl	_Z25convolution_shared_memoryPfS_
.const .align 4 .b8 M[20];
// _ZZ25convolution_shared_memoryPfS_E3N_s has been demoted

.visible .entry _Z25convolution_shared_memoryPfS_(
	.param .u64 .ptr .align 1 _Z25convolution_shared_memoryPfS__param_0,
	.param .u64 .ptr .align 1 _Z25convolution_shared_memoryPfS__param_1
)
{
	.reg .pred 	%p<21>;
	.reg .b32 	%r<14>;
	.reg .b32 	%f<43>;
	.reg .b64 	%rd<19>;
	// demoted variable
	.shared .align 4 .b8 _ZZ25convolution_shared_memoryPfS_E3N_s[16];
	ld.param.u64 	%rd3, [_Z25convolution_shared_memoryPfS__param_0];
	ld.param.u64 	%rd2, [_Z25convolution_shared_memoryPfS__param_1];
	cvta.to.global.u64 	%rd1, %rd3;
	mov.u32 	%r9, %ctaid.x;
	mov.u32 	%r10, %ntid.x;
	mul.lo.s32 	%r1, %r9, %r10;
	mov.u32 	%r11, %tid.x;
	add.s32 	%r2, %r1, %r11;
	mul.wide.s32 	%rd4, %r2, 4;
	add.s64 	%rd5, %rd1, %rd4;
	ld.global.f32 	%f17, [%rd5];
	shl.b32 	%r12, %r11, 2;
	mov.u32 	%r13, _ZZ25convolution_shared_memoryPfS_E3N_s;
	add.s32 	%r3, %r13, %r12;
	st.shared.f32 	[%r3], %f17;
	bar.sync 	0;
	add.s32 	%r4, %r1, %r10;
	add.s32 	%r5, %r2, -2;
	setp.gt.u32 	%p1, %r5, 11;
	mov.f32 	%f38, 0f00000000;
	@%p1 bra 	$L__BB0_4;
	setp.lt.s32 	%p2, %r5, %r1;
	setp.ge.s32 	%p3, %r5, %r4;
	or.pred  	%p4, %p2, %p3;
	@%p4 bra 	$L__BB0_3;
	ld.shared.f32 	%f20, [%r3+-8];
	ld.const.f32 	%f21, [M];
	fma.rn.f32 	%f38, %f20, %f21, 0f00000000;
	bra.uni 	$L__BB0_4;
$L__BB0_3:
	mul.wide.u32 	%rd6, %r5, 4;
	add.s64 	%rd7, %rd1, %rd6;
	ld.global.f32 	%f18, [%rd7];
	ld.const.f32 	%f19, [M];
	fma.rn.f32 	%f38, %f18, %f19, 0f00000000;
$L__BB0_4:
	add.s32 	%r6, %r2, -1;
	setp.gt.u32 	%p5, %r6, 11;
	@%p5 bra 	$L__BB0_8;
	setp.gt.s32 	%p6, %r2, %r1;
	setp.le.s32 	%p7, %r2, %r4;
	and.pred  	%p8, %p6, %p7;
	@%p8 bra 	$L__BB0_7;
	mul.wide.u32 	%rd8, %r6, 4;
	add.s64 	%rd9, %rd1, %rd8;
	ld.global.f32 	%f22, [%rd9];
	ld.const.f32 	%f23, [M+4];
	fma.rn.f32 	%f38, %f22, %f23, %f38;
	bra.uni 	$L__BB0_8;
$L__BB0_7:
	ld.shared.f32 	%f24, [%r3+-4];
	ld.const.f32 	%f25, [M+4];
	fma.rn.f32 	%f38, %f24, %f25, %f38;
$L__BB0_8:
	setp.gt.u32 	%p9, %r2, 11;
	@%p9 bra 	$L__BB0_12;
	setp.ge.s32 	%p10, %r2, %r1;
	setp.lt.s32 	%p11, %r2, %r4;
	and.pred  	%p12, %p10, %p11;
	@%p12 bra 	$L__BB0_11;
	mul.wide.u32 	%rd10, %r2, 4;
	add.s64 	%rd11, %rd1, %rd10;
	ld.global.f32 	%f26, [%rd11];
	ld.const.f32 	%f27, [M+8];
	fma.rn.f32 	%f38, %f26, %f27, %f38;
	bra.uni 	$L__BB0_12;
$L__BB0_11:
	ld.shared.f32 	%f28, [%r3];
	ld.const.f32 	%f29, [M+8];
	fma.rn.f32 	%f38, %f28, %f29, %f38;
$L__BB0_12:
	add.s32 	%r7, %r2, 1;
	setp.gt.u32 	%p13, %r7, 11;
	@%p13 bra 	$L__BB0_16;
	setp.ge.s32 	%p14, %r7, %r1;
	setp.lt.s32 	%p15, %r7, %r4;
	and.pred  	%p16, %p14, %p15;
	@%p16 bra 	$L__BB0_15;
	mul.wide.u32 	%rd12, %r7, 4;
	add.s64 	%rd13, %rd1, %rd12;
	ld.global.f32 	%f30, [%rd13];
	ld.const.f32 	%f31, [M+12];
	fma.rn.f32 	%f38, %f30, %f31, %f38;
	bra.uni 	$L__BB0_16;
$L__BB0_15:
	ld.shared.f32 	%f32, [%r3+4];
	ld.const.f32 	%f33, [M+12];
	fma.rn.f32 	%f38, %f32, %f33, %f38;
$L__BB0_16:
	add.s32 	%r8, %r2, 2;
	setp.gt.u32 	%p17, %r8, 11;
	@%p17 bra 	$L__BB0_20;
	setp.ge.s32 	%p18, %r8, %r1;
	setp.lt.s32 	%p19, %r8, %r4;
	and.pred  	%p20, %p18, %p19;
	@%p20 bra 	$L__BB0_19;
	mul.wide.u32 	%rd14, %r8, 4;
	add.s64 	%rd15, %rd1, %rd14;
	ld.global.f32 	%f34, [%rd15];
	ld.const.f32 	%f35, [M+16];
	fma.rn.f32 	%f38, %f34, %f35, %f38;
	bra.uni 	$L__BB0_20;
$L__BB0_19:
	ld.shared.f32 	%f36, [%r3+8];
	ld.const.f32 	%f37, [M+16];
	fma.rn.f32 	%f38, %f36, %f37, %f38;
$L__BB0_20:
	cvta.to.global.u64 	%rd16, %rd2;
	add.s64 	%rd18, %rd16, %rd4;
	st.global.f32 	[%rd18], %f38;
	ret;

}


// ===== COMPILED SASS (sm_100) =====

	.target	sm_100

	.elftype	@"ET_EXEC"


//--------------------- .note.nv.tkinfo           --------------------------
	.section	.note.nv.tkinfo,"",@"SHT_NOTE"
	.sectionflags	@"SHF_NOTE_NV_TKINFO"
	.tkinfo
        /*0018*/ 	.word	0x00000002
        /*0030*/ 	.string	""
        /*0030*/ 	.string	"ptxas"
        /*0030*/ 	.string	"Cuda compilation tools, release 13.0, V13.0.88"
        /*0030*/ 	.string	"Build cuda_13.0.r13.0/compiler.36424714_0"
        /*0030*/ 	.string	"-arch sm_100 -m 64 "



//--------------------- .note.nv.cuinfo           --------------------------
	.section	.note.nv.cuinfo,"",@"SHT_NOTE"
	.sectionflags	@"SHF_NOTE_NV_CUINFO"
        /*0018*/ 	.short	0x0002
        /*001a*/ 	.short	0x0064
        /*001c*/ 	.short	0x0082
	.zero		2


//--------------------- .nv.info                  --------------------------
	.section	.nv.info,"",@"SHT_CUDA_INFO"
	.align	4


	//----- nvinfo : EIATTR_REGCOUNT
	.align		4
        /*0000*/ 	.byte	0x04, 0x2f
        /*0002*/ 	.short	(.L_2 - .L_1)
	.align		4
.L_1:
        /*0004*/ 	.word	index@(_Z25convolution_shared_memoryPfS_)
        /*0008*/ 	.word	0x00000012


	//----- nvinfo : EIATTR_FRAME_SIZE
	.align		4
.L_2:
        /*000c*/ 	.byte	0x04, 0x11
        /*000e*/ 	.short	(.L_4 - .L_3)
	.align		4
.L_3:
        /*0010*/ 	.word	index@(_Z25convolution_shared_memoryPfS_)
        /*0014*/ 	.word	0x00000000


	//----- nvinfo : EIATTR_MIN_STACK_SIZE
	.align		4
.L_4:
        /*0018*/ 	.byte	0x04, 0x12
        /*001a*/ 	.short	(.L_6 - .L_5)
	.align		4
.L_5:
        /*001c*/ 	.word	index@(_Z25convolution_shared_memoryPfS_)
        /*0020*/ 	.word	0x00000000
.L_6:


//--------------------- .nv.compat                --------------------------
	.section	.nv.compat,"",@"SHT_CUDA_COMPAT_INFO"
	.align	4
        /*0000*/ 	.byte	0x02, 0x09, 0x00, 0x00, 0x02, 0x02, 0x01, 0x00, 0x02, 0x05, 0x05, 0x00, 0x03, 0x07, 0x01, 0x01
        /*0010*/ 	.byte	0x02, 0x03, 0x00, 0x00, 0x02, 0x06, 0x01, 0x00, 0x04, 0x0b, 0x08, 0x00, 0x09, 0x00, 0x00, 0x00
        /*0020*/ 	.byte	0x00, 0x00, 0x00, 0x00


//--------------------- .nv.info._Z25convolution_shared_memoryPfS_ --------------------------
	.section	.nv.info._Z25convolution_shared_memoryPfS_,"",@"SHT_CUDA_INFO"
	.sectionflags	@""
	.align	4


	//----- nvinfo : EIATTR_CUDA_API_VERSION
	.align		4
        /*0000*/ 	.byte	0x04, 0x37
        /*0002*/ 	.short	(.L_8 - .L_7)
.L_7:
        /*0004*/ 	.word	0x00000082


	//----- nvinfo : EIATTR_KPARAM_INFO
	.align		4
.L_8:
        /*0008*/ 	.byte	0x04, 0x17
        /*000a*/ 	.short	(.L_10 - .L_9)
.L_9:
        /*000c*/ 	.word	0x00000000
        /*0010*/ 	.short	0x0001
        /*0012*/ 	.short	0x0008
        /*0014*/ 	.byte	0x00, 0xf5, 0x21, 0x00


	//----- nvinfo : EIATTR_KPARAM_INFO
	.align		4
.L_10:
        /*0018*/ 	.byte	0x04, 0x17
        /*001a*/ 	.short	(.L_12 - .L_11)
.L_11:
        /*001c*/ 	.word	0x00000000
        /*0020*/ 	.short	0x0000
        /*0022*/ 	.short	0x0000
        /*0024*/ 	.byte	0x00, 0xf5, 0x21, 0x00


	//----- nvinfo : EIATTR_SPARSE_MMA_MASK
	.align		4
.L_12:
        /*0028*/ 	.byte	0x03, 0x50
        /*002a*/ 	.short	0x0000


	//----- nvinfo : EIATTR_MAXREG_COUNT
	.align		4
        /*002c*/ 	.byte	0x03, 0x1b
        /*002e*/ 	.short	0x00ff


	//----- nvinfo : EIATTR_NUM_BARRIERS
	.align		4
        /*0030*/ 	.byte	0x02, 0x4c
        /*0032*/ 	.byte	0x01
	.zero		1


	//----- nvinfo : EIATTR_MERCURY_ISA_VERSION
	.align		4
        /*0034*/ 	.byte	0x03, 0x5f
        /*0036*/ 	.short	0x0101


	//----- nvinfo : EIATTR_VRC_CTA_INIT_COUNT
	.align		4
        /*0038*/ 	.byte	0x02, 0x4a
	.zero		1
	.zero		1


	//----- nvinfo : EIATTR_EXIT_INSTR_OFFSETS
	.align		4
        /*003c*/ 	.byte	0x04, 0x1c
        /*003e*/ 	.short	(.L_14 - .L_13)


	//   ....[0]....
.L_13:
        /*0040*/ 	.word	0x00000630


	//----- nvinfo : EIATTR_CRS_STACK_SIZE
	.align		4
.L_14:
        /*0044*/ 	.byte	0x04, 0x1e
        /*0046*/ 	.short	(.L_16 - .L_15)
.L_15:
        /*0048*/ 	.word	0x00000000


	//----- nvinfo : EIATTR_CBANK_PARAM_SIZE
	.align		4
.L_16:
        /*004c*/ 	.byte	0x03, 0x19
        /*004e*/ 	.short	0x0010


	//----- nvinfo : EIATTR_PARAM_CBANK
	.align		4
        /*0050*/ 	.byte	0x04, 0x0a
        /*0052*/ 	.short	(.L_18 - .L_17)
	.align		4
.L_17:
        /*0054*/ 	.word	index@(.nv.constant0._Z25convolution_shared_memoryPfS_)
        /*0058*/ 	.short	0x0380
        /*005a*/ 	.short	0x0010


	//----- nvinfo : EIATTR_SW_WAR
	.align		4
.L_18:
        /*005c*/ 	.byte	0x04, 0x36
        /*005e*/ 	.short	(.L_20 - .L_19)
.L_19:
        /*0060*/ 	.word	0x00000008
.L_20:


//--------------------- .nv.callgraph             --------------------------
	.section	.nv.callgraph,"",@"SHT_CUDA_CALLGRAPH"
	.align	4
	.sectionentsize	8
	.align		4
        /*0000*/ 	.word	0x00000000
	.align		4
        /*0004*/ 	.word	0xffffffff
	.align		4
        /*0008*/ 	.word	0x00000000
	.align		4
        /*000c*/ 	.word	0xfffffffe
	.align		4
        /*0010*/ 	.word	0x00000000
	.align		4
        /*0014*/ 	.word	0xfffffffd
	.align		4
        /*0018*/ 	.word	0x00000000
	.align		4
        /*001c*/ 	.word	0xfffffffc


//--------------------- .nv.constant3             --------------------------
	.section	.nv.constant3,"a",@progbits
	.align	4
.nv.constant3:
	.type		M,@object
	.size		M,(.L_0 - M)
M:
	.zero		20
.L_0:


//--------------------- .text._Z25convolution_shared_memoryPfS_ --------------------------
	.section	.text._Z25convolution_shared_memoryPfS_,"ax",@progbits
	.align	128
        .global         _Z25convolution_shared_memoryPfS_
        .type           _Z25convolution_shared_memoryPfS_,@function
        .size           _Z25convolution_shared_memoryPfS_,(.L_x_15 - _Z25convolution_shared_memoryPfS_)
        .other          _Z25convolution_shared_memoryPfS_,@"STO_CUDA_ENTRY STV_DEFAULT"
_Z25convolution_shared_memoryPfS_:
.text._Z25convolution_shared_memoryPfS_:
[----:B------:R-:W-:Y:S01]  /*0000*/  LDC R1, c[0x0][0x37c] ;  /* 0x0000df00ff017b82 */ /* 0x000fe20000000800 */
[----:B------:R-:W0:Y:S07]  /*0010*/  S2R R9, SR_TID.X ;  /* 0x0000000000097919 */ /* 0x000e2e0000002100 */
[----:B------:R-:W1:Y:S01]  /*0020*/  S2UR UR4, SR_CTAID.X ;  /* 0x00000000000479c3 */ /* 0x000e620000002500 */
[----:B------:R-:W1:Y:S01]  /*0030*/  LDCU UR7, c[0x0][0x360] ;  /* 0x00006c00ff0777ac */ /* 0x000e620008000800 */
[----:B------:R-:W2:Y:S06]  /*0040*/  LDCU.64 UR8, c[0x0][0x358] ;  /* 0x00006b00ff0877ac */ /* 0x000eac0008000a00 */
[----:B------:R-:W3:Y:S01]  /*0050*/  LDC.64 R2, c[0x0][0x380] ;  /* 0x0000e000ff027b82 */ /* 0x000ee20000000a00 */
[----:B-1----:R-:W-:-:S06]  /*0060*/  UIMAD UR4, UR4, UR7, URZ ;  /* 0x00000007040472a4 */ /* 0x002fcc000f8e02ff */
[----:B0-----:R-:W-:-:S05]  /*0070*/  IADD3 R5, PT, PT, R9, UR4, RZ ;  /* 0x0000000409057c10 */ /* 0x001fca000fffe0ff */
[----:B---3--:R-:W-:-:S06]  /*0080*/  IMAD.WIDE R6, R5, 0x4, R2 ;  /* 0x0000000405067825 */ /* 0x008fcc00078e0202 */
[----:B--2---:R-:W2:Y:S01]  /*0090*/  LDG.E R6, desc[UR8][R6.64] ;  /* 0x0000000806067981 */ /* 0x004ea2000c1e1900 */
[----:B------:R-:W0:Y:S01]  /*00a0*/  S2UR UR6, SR_CgaCtaId ;  /* 0x00000000000679c3 */ /* 0x000e220000008800 */
[C---:B------:R-:W-:Y:S01]  /*00b0*/  IADD3 R11, PT, PT, R5.reuse, -0x2, RZ ;  /* 0xfffffffe050b7810 */ /* 0x040fe20007ffe0ff */
[----:B------:R-:W-:Y:S01]  /*00c0*/  UMOV UR5, 0x400 ;  /* 0x0000040000057882 */ /* 0x000fe20000000000 */
[----:B------:R-:W-:Y:S01]  /*00d0*/  IADD3 R15, PT, PT, R5, -0x1, RZ ;  /* 0xffffffff050f7810 */ /* 0x000fe20007ffe0ff */
[----:B------:R-:W-:Y:S01]  /*00e0*/  BSSY.RECONVERGENT B0, `(.L_x_0) ;  /* 0x0000014000007945 */ /* 0x000fe20003800200 */
[----:B------:R-:W-:Y:S01]  /*00f0*/  ISETP.GT.U32.AND P0, PT, R11, 0xb, PT ;  /* 0x0000000b0b00780c */ /* 0x000fe20003f04070 */
[----:B------:R-:W-:Y:S01]  /*0100*/  IMAD.MOV.U32 R13, RZ, RZ, RZ ;  /* 0x000000ffff0d7224 */ /* 0x000fe200078e00ff */
[----:B------:R-:W-:Y:S01]  /*0110*/  ISETP.GT.U32.AND P1, PT, R15, 0xb, PT ;  /* 0x0000000b0f00780c */ /* 0x000fe20003f24070 */
[----:B0-----:R-:W-:-:S06]  /*0120*/  ULEA UR5, UR6, UR5, 0x18 ;  /* 0x0000000506057291 */ /* 0x001fcc000f8ec0ff */
[----:B------:R-:W-:Y:S01]  /*0130*/  LEA R9, R9, UR5, 0x2 ;  /* 0x0000000509097c11 */ /* 0x000fe2000f8e10ff */
[----:B------:R-:W-:-:S04]  /*0140*/  UIADD3 UR5, UPT, UPT, UR4, UR7, URZ ;  /* 0x0000000704057290 */ /* 0x000fc8000fffe0ff */
[----:B--2---:R0:W-:Y:S01]  /*0150*/  STS [R9], R6 ;  /* 0x0000000609007388 */ /* 0x0041e20000000800 */
[----:B------:R-:W-:Y:S06]  /*0160*/  BAR.SYNC.DEFER_BLOCKING 0x0 ;  /* 0x0000000000007b1d */ /* 0x000fec0000010000 */
[----:B------:R-:W-:Y:S05]  /*0170*/  @P0 BRA `(.L_x_1) ;  /* 0x0000000000280947 */ /* 0x000fea0003800000 */
[----:B------:R-:W-:-:S04]  /*0180*/  ISETP.GE.AND P0, PT, R11, UR5, PT ;  /* 0x000000050b007c0c */ /* 0x000fc8000bf06270 */
[----:B------:R-:W-:-:S13]  /*0190*/  ISETP.LT.OR P0, PT, R11, UR4, P0 ;  /* 0x000000040b007c0c */ /* 0x000fda0008701670 */
[----:B------:R-:W1:Y:S01]  /*01a0*/  @!P0 LDS R0, [R9+-0x8] ;  /* 0xfffff80009008984 */ /* 0x000e620000000800 */
[----:B------:R-:W1:Y:S02]  /*01b0*/  @!P0 LDC R13, c[0x3][RZ] ;  /* 0x00c00000ff0d8b82 */ /* 0x000e640000000800 */
[----:B-1----:R-:W-:Y:S01]  /*01c0*/  @!P0 FFMA R13, R0, R13, RZ ;  /* 0x0000000d000d8223 */ /* 0x002fe200000000ff */
[----:B------:R-:W-:Y:S06]  /*01d0*/  @!P0 BRA `(.L_x_1) ;  /* 0x0000000000108947 */ /* 0x000fec0003800000 */
[----:B0-----:R-:W-:Y:S01]  /*01e0*/  IMAD.WIDE.U32 R6, R11, 0x4, R2 ;  /* 0x000000040b067825 */ /* 0x001fe200078e0002 */
[----:B------:R-:W0:Y:S04]  /*01f0*/  LDCU UR6, c[0x3][URZ] ;  /* 0x00c00000ff0677ac */ /* 0x000e280008000800 */
[----:B------:R-:W0:Y:S02]  /*0200*/  LDG.E R0, desc[UR8][R6.64] ;  /* 0x0000000806007981 */ /* 0x000e24000c1e1900 */
[----:B0-----:R-:W-:-:S07]  /*0210*/  FFMA R13, R0, UR6, RZ ;  /* 0x00000006000d7c23 */ /* 0x001fce00080000ff */
.L_x_1:
[----:B------:R-:W-:Y:S05]  /*0220*/  BSYNC.RECONVERGENT B0 ;  /* 0x0000000000007941 */ /* 0x000fea0003800200 */
.L_x_0:
[----:B------:R-:W-:Y:S04]  /*0230*/  BSSY.RECONVERGENT B0, `(.L_x_2) ;  /* 0x000000d000007945 */ /* 0x000fe80003800200 */
[----:B------:R-:W-:Y:S05]  /*0240*/  @P1 BRA `(.L_x_3) ;  /* 0x00000000002c1947 */ /* 0x000fea0003800000 */
[C---:B------:R-:W-:Y:S02]  /*0250*/  ISETP.GT.AND P0, PT, R5.reuse, UR5, PT ;  /* 0x0000000505007c0c */ /* 0x040fe4000bf04270 */
[----:B------:R-:W-:-:S13]  /*0260*/  ISETP.GT.AND P1, PT, R5, UR4, PT ;  /* 0x0000000405007c0c */ /* 0x000fda000bf24270 */
[----:B------:R-:W-:Y:S05]  /*0270*/  @!P0 BRA P1, `(.L_x_4) ;  /* 0x0000000000148947 */ /* 0x000fea0000800000 */
[----:B0-----:R-:W-:Y:S01]  /*0280*/  IMAD.WIDE.U32 R6, R15, 0x4, R2 ;  /* 0x000000040f067825 */ /* 0x001fe200078e0002 */
[----:B------:R-:W0:Y:S05]  /*0290*/  LDCU UR6, c[0x3][0x4] ;  /* 0x00c00080ff0677ac */ /* 0x000e2a0008000800 */
[----:B------:R-:W0:Y:S02]  /*02a0*/  LDG.E R6, desc[UR8][R6.64] ;  /* 0x0000000806067981 */ /* 0x000e24000c1e1900 */
[----:B0-----:R-:W-:Y:S01]  /*02b0*/  FFMA R13, R6, UR6, R13 ;  /* 0x00000006060d7c23 */ /* 0x001fe2000800000d */
[----:B------:R-:W-:Y:S06]  /*02c0*/  BRA `(.L_x_3) ;  /* 0x00000000000c7947 */ /* 0x000fec0003800000 */
.L_x_4:
[----:B------:R-:W1:Y:S01]  /*02d0*/  LDS R0, [R9+-0x4] ;  /* 0xfffffc0009007984 */ /* 0x000e620000000800 */
[----:B------:R-:W1:Y:S02]  /*02e0*/  LDCU UR6, c[0x3][0x4] ;  /* 0x00c00080ff0677ac */ /* 0x000e640008000800 */
[----:B-1----:R-:W-:-:S07]  /*02f0*/  FFMA R13, R0, UR6, R13 ;  /* 0x00000006000d7c23 */ /* 0x002fce000800000d */
.L_x_3:
[----:B------:R-:W-:Y:S05]  /*0300*/  BSYNC.RECONVERGENT B0 ;  /* 0x0000000000007941 */ /* 0x000fea0003800200 */
.L_x_2:
[----:B------:R-:W-:Y:S01]  /*0310*/  ISETP.GT.U32.AND P0, PT, R5, 0xb, PT ;  /* 0x0000000b0500780c */ /* 0x000fe20003f04070 */
[----:B------:R-:W-:-:S12]  /*0320*/  BSSY.RECONVERGENT B0, `(.L_x_5) ;  /* 0x000000d000007945 */ /* 0x000fd80003800200 */
[----:B------:R-:W-:Y:S05]  /*0330*/  @P0 BRA `(.L_x_6) ;  /* 0x00000000002c0947 */ /* 0x000fea0003800000 */
[C---:B------:R-:W-:Y:S02]  /*0340*/  ISETP.GE.AND P0, PT, R5.reuse, UR5, PT ;  /* 0x0000000505007c0c */ /* 0x040fe4000bf06270 */
[----:B------:R-:W-:-:S13]  /*0350*/  ISETP.GE.AND P1, PT, R5, UR4, PT ;  /* 0x0000000405007c0c */ /* 0x000fda000bf26270 */
[----:B------:R-:W-:Y:S05]  /*0360*/  @!P0 BRA P1, `(.L_x_7) ;  /* 0x0000000000148947 */ /* 0x000fea0000800000 */
[----:B0-----:R-:W-:Y:S01]  /*0370*/  IMAD.WIDE.U32 R6, R5, 0x4, R2 ;  /* 0x0000000405067825 */ /* 0x001fe200078e0002 */
[----:B------:R-:W0:Y:S05]  /*0380*/  LDCU UR6, c[0x3][0x8] ;  /* 0x00c00100ff0677ac */ /* 0x000e2a0008000800 */
[----:B------:R-:W0:Y:S02]  /*0390*/  LDG.E R6, desc[UR8][R6.64] ;  /* 0x0000000806067981 */ /* 0x000e24000c1e1900 */
[----:B0-----:R-:W-:Y:S01]  /*03a0*/  FFMA R13, R6, UR6, R13 ;  /* 0x00000006060d7c23 */ /* 0x001fe2000800000d */
[----:B------:R-:W-:Y:S06]  /*03b0*/  BRA `(.L_x_6) ;  /* 0x00000000000c7947 */ /* 0x000fec0003800000 */
.L_x_7:
[----:B------:R-:W1:Y:S01]  /*03c0*/  LDS R0, [R9] ;  /* 0x0000000009007984 */ /* 0x000e620000000800 */
[----:B------:R-:W1:Y:S02]  /*03d0*/  LDCU UR6, c[0x3][0x8] ;  /* 0x00c00100ff0677ac */ /* 0x000e640008000800 */
[----:B-1----:R-:W-:-:S07]  /*03e0*/  FFMA R13, R0, UR6, R13 ;  /* 0x00000006000d7c23 */ /* 0x002fce000800000d */
.L_x_6:
[----:B------:R-:W-:Y:S05]  /*03f0*/  BSYNC.RECONVERGENT B0 ;  /* 0x0000000000007941 */ /* 0x000fea0003800200 */
.L_x_5:
[----:B------:R-:W-:Y:S01]  /*0400*/  IADD3 R7, PT, PT, R5, 0x1, RZ ;  /* 0x0000000105077810 */ /* 0x000fe20007ffe0ff */
[----:B------:R-:W-:Y:S03]  /*0410*/  BSSY.RECONVERGENT B0, `(.L_x_8) ;  /* 0x000000e000007945 */ /* 0x000fe60003800200 */
[----:B------:R-:W-:-:S13]  /*0420*/  ISETP.GT.U32.AND P0, PT, R7, 0xb, PT ;  /* 0x0000000b0700780c */ /* 0x000fda0003f04070 */
        /* <DEDUP_REMOVED lines=9> */
.L_x_10:
[----:B------:R-:W1:Y:S01]  /*04c0*/  LDS R0, [R9+0x4] ;  /* 0x0000040009007984 */ /* 0x000e620000000800 */
[----:B------:R-:W1:Y:S02]  /*04d0*/  LDCU UR6, c[0x3][0xc] ;  /* 0x00c00180ff0677ac */ /* 0x000e640008000800 */
[----:B-1----:R-:W-:-:S07]  /*04e0*/  FFMA R13, R0, UR6, R13 ;  /* 0x00000006000d7c23 */ /* 0x002fce000800000d */
.L_x_9:
[----:B------:R-:W-:Y:S05]  /*04f0*/  BSYNC.RECONVERGENT B0 ;  /* 0x0000000000007941 */ /* 0x000fea0003800200 */
.L_x_8:
[----:B------:R-:W-:Y:S01]  /*0500*/  VIADD R7, R5, 0x2 ;  /* 0x0000000205077836 */ /* 0x000fe20000000000 */
[----:B------:R-:W-:Y:S04]  /*0510*/  BSSY.RECONVERGENT B0, `(.L_x_11) ;  /* 0x000000e000007945 */ /* 0x000fe80003800200 */
[----:B------:R-:W-:-:S13]  /*0520*/  ISETP.GT.U32.AND P0, PT, R7, 0xb, PT ;  /* 0x0000000b0700780c */ /* 0x000fda0003f04070 */
[----:B------:R-:W-:Y:S05]  /*0530*/  @P0 BRA `(.L_x_12) ;  /* 0x00000000002c0947 */ /* 0x000fea0003800000 */
[C---:B------:R-:W-:Y:S02]  /*0540*/  ISETP.GE.AND P0, PT, R7.reuse, UR5, PT ;  /* 0x0000000507007c0c */ /* 0x040fe4000bf06270 */
[----:B------:R-:W-:-:S13]  /*0550*/  ISETP.GE.AND P1, PT, R7, UR4, PT ;  /* 0x0000000407007c0c */ /* 0x000fda000bf26270 */
[----:B------:R-:W-:Y:S05]  /*0560*/  @!P0 BRA P1, `(.L_x_13) ;  /* 0x0000000000148947 */ /* 0x000fea0000800000 */
[----:B------:R-:W-:Y:S01]  /*0570*/  IMAD.WIDE.U32 R2, R7, 0x4, R2 ;  /* 0x0000000407027825 */ /* 0x000fe200078e0002 */
[----:B------:R-:W1:Y:S05]  /*0580*/  LDCU UR6, c[0x3][0x10] ;  /* 0x00c00200ff0677ac */ /* 0x000e6a0008000800 */
[----:B------:R-:W1:Y:S02]  /*0590*/  LDG.E R2, desc[UR8][R2.64] ;  /* 0x0000000802027981 */ /* 0x000e64000c1e1900 */
[----:B-1----:R-:W-:Y:S01]  /*05a0*/  FFMA R13, R2, UR6, R13 ;  /* 0x00000006020d7c23 */ /* 0x002fe2000800000d */
[----:B------:R-:W-:Y:S06]  /*05b0*/  BRA `(.L_x_12) ;  /* 0x00000000000c7947 */ /* 0x000fec0003800000 */
.L_x_13:
[----:B------:R-:W1:Y:S01]  /*05c0*/  LDS R0, [R9+0x8] ;  /* 0x0000080009007984 */ /* 0x000e620000000800 */
[----:B------:R-:W1:Y:S02]  /*05d0*/  LDCU UR6, c[0x3][0x10] ;  /* 0x00c00200ff0677ac */ /* 0x000e640008000800 */
[----:B-1----:R-:W-:-:S07]  /*05e0*/  FFMA R13, R0, UR6, R13 ;  /* 0x00000006000d7c23 */ /* 0x002fce000800000d */
.L_x_12:
[----:B------:R-:W-:Y:S05]  /*05f0*/  BSYNC.RECONVERGENT B0 ;  /* 0x0000000000007941 */ /* 0x000fea0003800200 */
.L_x_11:
[----:B------:R-:W1:Y:S02]  /*0600*/  LDC.64 R2, c[0x0][0x388] ;  /* 0x0000e200ff027b82 */ /* 0x000e640000000a00 */
[----:B-1----:R-:W-:-:S05]  /*0610*/  IMAD.WIDE R2, R5, 0x4, R2 ;  /* 0x0000000405027825 */ /* 0x002fca00078e0202 */
[----:B------:R-:W-:Y:S01]  /*0620*/  STG.E desc[UR8][R2.64], R13 ;  /* 0x0000000d02007986 */ /* 0x000fe2000c101908 */
[----:B------:R-:W-:Y:S05]  /*0630*/  EXIT ;  /* 0x000000000000794d */ /* 0x000fea0003800000 */
.L_x_14:
[----:B------:R-:W-:-:S00]  /*0640*/  BRA `(.L_x_14) ;  /* 0xfffffffc00fc7947 */ /* 0x000fc0000383ffff */
[----:B------:R-:W-:-:S00]  /*0650*/  NOP ;  /* 0x0000000000007918 */ /* 0x000fc00000000000 */
        /* <DEDUP_REMOVED lines=10> */
.L_x_15:


//--------------------- .nv.shared._Z25convolution_shared_memoryPfS_ --------------------------
	.section	.nv.shared._Z25convolution_shared_memoryPfS_,"aw",@nobits
	.sectionflags	@""
	.align	4
.nv.shared._Z25convolution_shared_memoryPfS_:
	.zero		1040


//--------------------- .nv.shared.reserved.0     --------------------------
	.section	.nv.shared.reserved.0,"aw",@nobits
	.weak		__nv_reservedSMEM_offset_0_alias
	.size		__nv_reservedSMEM_offset_0_alias, 0, 64
	.other		__nv_reservedSMEM_offset_0_alias,@"STO_CUDA_RESERVED_SHARED STV_DEFAULT"
__nv_reservedSMEM_offset_0_alias:
	.zero		0
	.zero		64


//--------------------- .nv.constant0._Z25convolution_shared_memoryPfS_ --------------------------
	.section	.nv.constant0._Z25convolution_shared_memoryPfS_,"a",@progbits
	.sectionflags	@""
	.align	4
.nv.constant0._Z25convolution_shared_memoryPfS_:
	.zero		912


//--------------------- SYMBOLS --------------------------

	.type		.nv.reservedSmem.offset0,@object
	.size		.nv.reservedSmem.offset0,0x4
	.type		.nv.reservedSmem.cap,@object
	.size		.nv.reservedSmem.cap,0x4
